//
// Generated by NVIDIA NVVM Compiler
//
// Compiler Build ID: CL-36424714
// Cuda compilation tools, release 13.0, V13.0.88
// Based on NVVM 20.0.0
//

.version 9.0
.target sm_100
.address_size 64

	// .globl	_Z12get_absoluteiddPd

.visible .entry _Z12get_absoluteiddPd(
	.param .u32 _Z12get_absoluteiddPd_param_0,
	.param .f64 _Z12get_absoluteiddPd_param_1,
	.param .f64 _Z12get_absoluteiddPd_param_2,
	.param .u64 .ptr .align 1 _Z12get_absoluteiddPd_param_3
)
{
	.reg .pred 	%p<2>;
	.reg .b32 	%r<13>;
	.reg .b64 	%rd<5>;
	.reg .b64 	%fd<7>;

	ld.param.u32 	%r2, [_Z12get_absoluteiddPd_param_0];
	ld.param.f64 	%fd1, [_Z12get_absoluteiddPd_param_1];
	ld.param.f64 	%fd2, [_Z12get_absoluteiddPd_param_2];
	ld.param.u64 	%rd1, [_Z12get_absoluteiddPd_param_3];
	mov.u32 	%r3, %tid.x;
	mov.u32 	%r4, %tid.y;
	mov.u32 	%r5, %ntid.x;
	mov.u32 	%r6, %ctaid.x;
	mov.u32 	%r7, %ctaid.y;
	mov.u32 	%r8, %nctaid.x;
	mad.lo.s32 	%r9, %r7, %r8, %r6;
	mov.u32 	%r10, %ntid.y;
	mad.lo.s32 	%r11, %r9, %r10, %r4;
	mad.lo.s32 	%r1, %r11, %r5, %r3;
	setp.ge.s32 	%p1, %r1, %r2;
	@%p1 bra 	$L__BB0_2;
	cvta.to.global.u64 	%rd2, %rd1;
	shl.b32 	%r12, %r1, 1;
	mul.wide.s32 	%rd3, %r12, 8;
	add.s64 	%rd4, %rd2, %rd3;
	ld.global.f64 	%fd3, [%rd4];
	add.f64 	%fd4, %fd1, %fd3;
	st.global.f64 	[%rd4], %fd4;
	ld.global.f64 	%fd5, [%rd4+8];
	add.f64 	%fd6, %fd2, %fd5;
	st.global.f64 	[%rd4+8], %fd6;
$L__BB0_2:
	ret;

}


// ===== COMPILED SASS (sm_100) =====

	.target	sm_100

	.elftype	@"ET_EXEC"


//--------------------- .note.nv.tkinfo           --------------------------
	.section	.note.nv.tkinfo,"",@"SHT_NOTE"
	.sectionflags	@"SHF_NOTE_NV_TKINFO"
	.tkinfo
        /*0018*/ 	.word	0x00000002
        /*0030*/ 	.string	""
        /*0030*/ 	.string	"ptxas"
        /*0030*/ 	.string	"Cuda compilation tools, release 13.0, V13.0.88"
        /*0030*/ 	.string	"Build cuda_13.0.r13.0/compiler.36424714_0"
        /*0030*/ 	.string	"-arch sm_100 -m 64 "



//--------------------- .note.nv.cuinfo           --------------------------
	.section	.note.nv.cuinfo,"",@"SHT_NOTE"
	.sectionflags	@"SHF_NOTE_NV_CUINFO"
        /*0018*/ 	.short	0x0002
        /*001a*/ 	.short	0x0064
        /*001c*/ 	.short	0x0082
	.zero		2


//--------------------- .nv.info                  --------------------------
	.section	.nv.info,"",@"SHT_CUDA_INFO"
	.align	4


	//----- nvinfo : EIATTR_REGCOUNT
	.align		4
        /*0000*/ 	.byte	0x04, 0x2f
        /*0002*/ 	.short	(.L_1 - .L_0)
	.align		4
.L_0:
        /*0004*/ 	.word	index@(_Z12get_absoluteiddPd)
        /*0008*/ 	.word	0x0000000c


	//----- nvinfo : EIATTR_FRAME_SIZE
	.align		4
.L_1:
        /*000c*/ 	.byte	0x04, 0x11
        /*000e*/ 	.short	(.L_3 - .L_2)
	.align		4
.L_2:
        /*0010*/ 	.word	index@(_Z12get_absoluteiddPd)
        /*0014*/ 	.word	0x00000000


	//----- nvinfo : EIATTR_MIN_STACK_SIZE
	.align		4
.L_3:
        /*0018*/ 	.byte	0x04, 0x12
        /*001a*/ 	.short	(.L_5 - .L_4)
	.align		4
.L_4:
        /*001c*/ 	.word	index@(_Z12get_absoluteiddPd)
        /*0020*/ 	.word	0x00000000
.L_5:


//--------------------- .nv.compat                --------------------------
	.section	.nv.compat,"",@"SHT_CUDA_COMPAT_INFO"
	.align	4
        /*0000*/ 	.byte	0x02, 0x09, 0x00, 0x00, 0x02, 0x02, 0x01, 0x00, 0x02, 0x05, 0x05, 0x00, 0x03, 0x07, 0x01, 0x01
        /*0010*/ 	.byte	0x02, 0x03, 0x00, 0x00, 0x02, 0x06, 0x01, 0x00, 0x04, 0x0b, 0x08, 0x00, 0x01, 0x00, 0x00, 0x00
        /*0020*/ 	.byte	0x00, 0x00, 0x00, 0x00


//--------------------- .nv.info._Z12get_absoluteiddPd --------------------------
	.section	.nv.info._Z12get_absoluteiddPd,"",@"SHT_CUDA_INFO"
	.sectionflags	@""
	.align	4


	//----- nvinfo : EIATTR_CUDA_API_VERSION
	.align		4
        /*0000*/ 	.byte	0x04, 0x37
        /*0002*/ 	.short	(.L_7 - .L_6)
.L_6:
        /*0004*/ 	.word	0x00000082


	//----- nvinfo : EIATTR_KPARAM_INFO
	.align		4
.L_7:
        /*0008*/ 	.byte	0x04, 0x17
        /*000a*/ 	.short	(.L_9 - .L_8)
.L_8:
        /*000c*/ 	.word	0x00000000
        /*0010*/ 	.short	0x0003
        /*0012*/ 	.short	0x0018
        /*0014*/ 	.byte	0x00, 0xf5, 0x21, 0x00


	//----- nvinfo : EIATTR_KPARAM_INFO
	.align		4
.L_9:
        /*0018*/ 	.byte	0x04, 0x17
        /*001a*/ 	.short	(.L_11 - .L_10)
.L_10:
        /*001c*/ 	.word	0x00000000
        /*0020*/ 	.short	0x0002
        /*0022*/ 	.short	0x0010
        /*0024*/ 	.byte	0x00, 0xf0, 0x21, 0x00


	//----- nvinfo : EIATTR_KPARAM_INFO
	.align		4
.L_11:
        /*0028*/ 	.byte	0x04, 0x17
        /*002a*/ 	.short	(.L_13 - .L_12)
.L_12:
        /*002c*/ 	.word	0x00000000
        /*0030*/ 	.short	0x0001
        /*0032*/ 	.short	0x0008
        /*0034*/ 	.byte	0x00, 0xf0, 0x21, 0x00


	//----- nvinfo : EIATTR_KPARAM_INFO
	.align		4
.L_13:
        /*0038*/ 	.byte	0x04, 0x17
        /*003a*/ 	.short	(.L_15 - .L_14)
.L_14:
        /*003c*/ 	.word	0x00000000
        /*0040*/ 	.short	0x0000
        /*0042*/ 	.short	0x0000
        /*0044*/ 	.byte	0x00, 0xf0, 0x11, 0x00


	//----- nvinfo : EIATTR_SPARSE_MMA_MASK
	.align		4
.L_15:
        /*0048*/ 	.byte	0x03, 0x50
        /*004a*/ 	.short	0x0000


	//----- nvinfo : EIATTR_MAXREG_COUNT
	.align		4
        /*004c*/ 	.byte	0x03, 0x1b
        /*004e*/ 	.short	0x00ff


	//----- nvinfo : EIATTR_MERCURY_ISA_VERSION
	.align		4
        /*0050*/ 	.byte	0x03, 0x5f
        /*0052*/ 	.short	0x0101


	//----- nvinfo : EIATTR_VRC_CTA_INIT_COUNT
	.align		4
        /*0054*/ 	.byte	0x02, 0x4a
	.zero		1
	.zero		1


	//----- nvinfo : EIATTR_EXIT_INSTR_OFFSETS
	.align		4
        /*0058*/ 	.byte	0x04, 0x1c
        /*005a*/ 	.short	(.L_17 - .L_16)


	//   ....[0]....
.L_16:
        /*005c*/ 	.word	0x000000d0


	//   ....[1]....
        /*0060*/ 	.word	0x000001a0


	//----- nvinfo : EIATTR_CBANK_PARAM_SIZE
	.align		4
.L_17:
        /*0064*/ 	.byte	0x03, 0x19
        /*0066*/ 	.short	0x0020


	//----- nvinfo : EIATTR_PARAM_CBANK
	.align		4
        /*0068*/ 	.byte	0x04, 0x0a
        /*006a*/ 	.short	(.L_19 - .L_18)
	.align		4
.L_18:
        /*006c*/ 	.word	index@(.nv.constant0._Z12get_absoluteiddPd)
        /*0070*/ 	.short	0x0380
        /*0072*/ 	.short	0x0020


	//----- nvinfo : EIATTR_SW_WAR
	.align		4
.L_19:
        /*0074*/ 	.byte	0x04, 0x36
        /*0076*/ 	.short	(.L_21 - .L_20)
.L_20:
        /*0078*/ 	.word	0x00000008
.L_21:


//--------------------- .nv.callgraph             --------------------------
	.section	.nv.callgraph,"",@"SHT_CUDA_CALLGRAPH"
	.align	4
	.sectionentsize	8
	.align		4
        /*0000*/ 	.word	0x00000000
	.align		4
        /*0004*/ 	.word	0xffffffff
	.align		4
        /*0008*/ 	.word	0x00000000
	.align		4
        /*000c*/ 	.word	0xfffffffe
	.align		4
        /*0010*/ 	.word	0x00000000
	.align		4
        /*0014*/ 	.word	0xfffffffd
	.align		4
        /*0018*/ 	.word	0x00000000
	.align		4
        /*001c*/ 	.word	0xfffffffc


//--------------------- .text._Z12get_absoluteiddPd --------------------------
	.section	.text._Z12get_absoluteiddPd,"ax",@progbits
	.align	128
        .global         _Z12get_absoluteiddPd
        .type           _Z12get_absoluteiddPd,@function
        .size           _Z12get_absoluteiddPd,(.L_x_1 - _Z12get_absoluteiddPd)
        .other          _Z12get_absoluteiddPd,@"STO_CUDA_ENTRY STV_DEFAULT"
_Z12get_absoluteiddPd:
.text._Z12get_absoluteiddPd:
[----:B------:R-:W-:Y:S01]  /*0000*/  LDC R1, c[0x0][0x37c] ;  /* 0x0000df00ff017b82 */ /* 0x000fe20000000800 */
[----:B------:R-:W0:Y:S07]  /*0010*/  S2R R0, SR_TID.Y ;  /* 0x0000000000007919 */ /* 0x000e2e0000002200 */
[----:B------:R-:W-:Y:S01]  /*0020*/  S2UR UR4, SR_CTAID.X ;  /* 0x00000000000479c3 */ /* 0x000fe20000002500 */
[----:B------:R-:W1:Y:S01]  /*0030*/  LDCU UR7, c[0x0][0x360] ;  /* 0x00006c00ff0777ac */ /* 0x000e620008000800 */
[----:B------:R-:W1:Y:S01]  /*0040*/  S2R R3, SR_TID.X ;  /* 0x0000000000037919 */ /* 0x000e620000002100 */
[----:B------:R-:W2:Y:S05]  /*0050*/  LDCU UR6, c[0x0][0x370] ;  /* 0x00006e00ff0677ac */ /* 0x000eaa0008000800 */
[----:B------:R-:W2:Y:S01]  /*0060*/  S2UR UR5, SR_CTAID.Y ;  /* 0x00000000000579c3 */ /* 0x000ea20000002600 */
[----:B------:R-:W3:Y:S07]  /*0070*/  LDCU UR8, c[0x0][0x380] ;  /* 0x00007000ff0877ac */ /* 0x000eee0008000800 */
[----:B------:R-:W0:Y:S01]  /*0080*/  LDC R5, c[0x0][0x364] ;  /* 0x0000d900ff057b82 */ /* 0x000e220000000800 */
[----:B--2---:R-:W-:-:S06]  /*0090*/  UIMAD UR4, UR5, UR6, UR4 ;  /* 0x00000006050472a4 */ /* 0x004fcc000f8e0204 */
[----:B0-----:R-:W-:-:S04]  /*00a0*/  IMAD R0, R5, UR4, R0 ;  /* 0x0000000405007c24 */ /* 0x001fc8000f8e0200 */
[----:B-1----:R-:W-:-:S05]  /*00b0*/  IMAD R0, R0, UR7, R3 ;  /* 0x0000000700007c24 */ /* 0x002fca000f8e0203 */
[----:B---3--:R-:W-:-:S13]  /*00c0*/  ISETP.GE.AND P0, PT, R0, UR8, PT ;  /* 0x0000000800007c0c */ /* 0x008fda000bf06270 */
[----:B------:R-:W-:Y:S05]  /*00d0*/  @P0 EXIT ;  /* 0x000000000000094d */ /* 0x000fea0003800000 */
[----:B------:R-:W0:Y:S01]  /*00e0*/  LDC.64 R2, c[0x0][0x398] ;  /* 0x0000e600ff027b82 */ /* 0x000e220000000a00 */
[----:B------:R-:W1:Y:S01]  /*00f0*/  LDCU.64 UR4, c[0x0][0x358] ;  /* 0x00006b00ff0477ac */ /* 0x000e620008000a00 */
[----:B------:R-:W-:Y:S01]  /*0100*/  SHF.L.U32 R5, R0, 0x1, RZ ;  /* 0x0000000100057819 */ /* 0x000fe200000006ff */
[----:B------:R-:W2:Y:S05]  /*0110*/  LDCU.64 UR6, c[0x0][0x388] ;  /* 0x00007100ff0677ac */ /* 0x000eaa0008000a00 */
[----:B------:R-:W3:Y:S01]  /*0120*/  LDC.64 R8, c[0x0][0x390] ;  /* 0x0000e400ff087b82 */ /* 0x000ee20000000a00 */
[----:B0-----:R-:W-:-:S05]  /*0130*/  IMAD.WIDE R2, R5, 0x8, R2 ;  /* 0x0000000805027825 */ /* 0x001fca00078e0202 */
[----:B-1----:R-:W2:Y:S04]  /*0140*/  LDG.E.64 R4, desc[UR4][R2.64] ;  /* 0x0000000402047981 */ /* 0x002ea8000c1e1b00 */
[----:B------:R-:W3:Y:S01]  /*0150*/  LDG.E.64 R6, desc[UR4][R2.64+0x8] ;  /* 0x0000080402067981 */ /* 0x000ee2000c1e1b00 */
[----:B--2---:R-:W-:Y:S02]  /*0160*/  DADD R4, R4, UR6 ;  /* 0x0000000604047e29 */ /* 0x004fe40008000000 */
[----:B---3--:R-:W-:-:S05]  /*0170*/  DADD R6, R6, R8 ;  /* 0x0000000006067229 */ /* 0x008fca0000000008 */
[----:B------:R-:W-:Y:S04]  /*0180*/  STG.E.64 desc[UR4][R2.64], R4 ;  /* 0x0000000402007986 */ /* 0x000fe8000c101b04 */
[----:B------:R-:W-:Y:S01]  /*0190*/  STG.E.64 desc[UR4][R2.64+0x8], R6 ;  /* 0x0000080602007986 */ /* 0x000fe2000c101b04 */
[----:B------:R-:W-:Y:S05]  /*01a0*/  EXIT ;  /* 0x000000000000794d */ /* 0x000fea0003800000 */
.L_x_0:
[----:B------:R-:W-:-:S00]  /*01b0*/  BRA `(.L_x_0) ;  /* 0xfffffffc00fc7947 */ /* 0x000fc0000383ffff */
[----:B------:R-:W-:-:S00]  /*01c0*/  NOP ;  /* 0x0000000000007918 */ /* 0x000fc00000000000 */
        /* <DEDUP_REMOVED lines=11> */
.L_x_1:


//--------------------- .nv.shared.reserved.0     --------------------------
	.section	.nv.shared.reserved.0,"aw",@nobits
	.weak		__nv_reservedSMEM_offset_0_alias
	.size		__nv_reservedSMEM_offset_0_alias, 0, 64
	.other		__nv_reservedSMEM_offset_0_alias,@"STO_CUDA_RESERVED_SHARED STV_DEFAULT"
__nv_reservedSMEM_offset_0_alias:
	.zero		0
	.zero		64


//--------------------- .nv.constant0._Z12get_absoluteiddPd --------------------------
	.section	.nv.constant0._Z12get_absoluteiddPd,"a",@progbits
	.sectionflags	@""
	.align	4
.nv.constant0._Z12get_absoluteiddPd:
	.zero		928


//--------------------- SYMBOLS --------------------------

	.type		.nv.reservedSmem.offset0,@object
	.size		.nv.reservedSmem.offset0,0x4
